//
// Generated by NVIDIA NVVM Compiler
//
// Compiler Build ID: CL-36424714
// Cuda compilation tools, release 13.0, V13.0.88
// Based on NVVM 20.0.0
//

.version 9.0
.target sm_100
.address_size 64

	// .globl	_Z10Greater222PfS_Pbi

.visible .entry _Z10Greater222PfS_Pbi(
	.param .u64 .ptr .align 1 _Z10Greater222PfS_Pbi_param_0,
	.param .u64 .ptr .align 1 _Z10Greater222PfS_Pbi_param_1,
	.param .u64 .ptr .align 1 _Z10Greater222PfS_Pbi_param_2,
	.param .u32 _Z10Greater222PfS_Pbi_param_3
)
{
	.reg .pred 	%p<3>;
	.reg .b16 	%rs<2>;
	.reg .b32 	%r<6>;
	.reg .b32 	%f<3>;
	.reg .b64 	%rd<12>;

	ld.param.u64 	%rd1, [_Z10Greater222PfS_Pbi_param_0];
	ld.param.u64 	%rd2, [_Z10Greater222PfS_Pbi_param_1];
	ld.param.u64 	%rd3, [_Z10Greater222PfS_Pbi_param_2];
	ld.param.u32 	%r2, [_Z10Greater222PfS_Pbi_param_3];
	mov.u32 	%r3, %ntid.x;
	mov.u32 	%r4, %ctaid.x;
	mov.u32 	%r5, %tid.x;
	mad.lo.s32 	%r1, %r3, %r4, %r5;
	setp.ge.s32 	%p1, %r1, %r2;
	@%p1 bra 	$L__BB0_2;
	cvta.to.global.u64 	%rd4, %rd1;
	cvta.to.global.u64 	%rd5, %rd2;
	cvta.to.global.u64 	%rd6, %rd3;
	cvt.s64.s32 	%rd7, %r1;
	mul.wide.s32 	%rd8, %r1, 4;
	add.s64 	%rd9, %rd4, %rd8;
	ld.global.f32 	%f1, [%rd9];
	add.s64 	%rd10, %rd5, %rd8;
	ld.global.f32 	%f2, [%rd10];
	setp.gt.f32 	%p2, %f1, %f2;
	selp.u16 	%rs1, 1, 0, %p2;
	add.s64 	%rd11, %rd6, %rd7;
	st.global.u8 	[%rd11], %rs1;
$L__BB0_2:
	ret;

}


// ===== COMPILED SASS (sm_100) =====

	.target	sm_100

	.elftype	@"ET_EXEC"


//--------------------- .note.nv.tkinfo           --------------------------
	.section	.note.nv.tkinfo,"",@"SHT_NOTE"
	.sectionflags	@"SHF_NOTE_NV_TKINFO"
	.tkinfo
        /*0018*/ 	.word	0x00000002
        /*0030*/ 	.string	""
        /*0030*/ 	.string	"ptxas"
        /*0030*/ 	.string	"Cuda compilation tools, release 13.0, V13.0.88"
        /*0030*/ 	.string	"Build cuda_13.0.r13.0/compiler.36424714_0"
        /*0030*/ 	.string	"-arch sm_100 -m 64 "



//--------------------- .note.nv.cuinfo           --------------------------
	.section	.note.nv.cuinfo,"",@"SHT_NOTE"
	.sectionflags	@"SHF_NOTE_NV_CUINFO"
        /*0018*/ 	.short	0x0002
        /*001a*/ 	.short	0x0064
        /*001c*/ 	.short	0x0082
	.zero		2


//--------------------- .nv.info                  --------------------------
	.section	.nv.info,"",@"SHT_CUDA_INFO"
	.align	4


	//----- nvinfo : EIATTR_REGCOUNT
	.align		4
        /*0000*/ 	.byte	0x04, 0x2f
        /*0002*/ 	.short	(.L_1 - .L_0)
	.align		4
.L_0:
        /*0004*/ 	.word	index@(_Z10Greater222PfS_Pbi)
        /*0008*/ 	.word	0x0000000c


	//----- nvinfo : EIATTR_FRAME_SIZE
	.align		4
.L_1:
        /*000c*/ 	.byte	0x04, 0x11
        /*000e*/ 	.short	(.L_3 - .L_2)
	.align		4
.L_2:
        /*0010*/ 	.word	index@(_Z10Greater222PfS_Pbi)
        /*0014*/ 	.word	0x00000000


	//----- nvinfo : EIATTR_MIN_STACK_SIZE
	.align		4
.L_3:
        /*0018*/ 	.byte	0x04, 0x12
        /*001a*/ 	.short	(.L_5 - .L_4)
	.align		4
.L_4:
        /*001c*/ 	.word	index@(_Z10Greater222PfS_Pbi)
        /*0020*/ 	.word	0x00000000
.L_5:


//--------------------- .nv.compat                --------------------------
	.section	.nv.compat,"",@"SHT_CUDA_COMPAT_INFO"
	.align	4
        /*0000*/ 	.byte	0x02, 0x09, 0x00, 0x00, 0x02, 0x02, 0x01, 0x00, 0x02, 0x05, 0x05, 0x00, 0x03, 0x07, 0x01, 0x01
        /*0010*/ 	.byte	0x02, 0x03, 0x00, 0x00, 0x02, 0x06, 0x01, 0x00, 0x04, 0x0b, 0x08, 0x00, 0x09, 0x00, 0x00, 0x00
        /*0020*/ 	.byte	0x00, 0x00, 0x00, 0x00


//--------------------- .nv.info._Z10Greater222PfS_Pbi --------------------------
	.section	.nv.info._Z10Greater222PfS_Pbi,"",@"SHT_CUDA_INFO"
	.sectionflags	@""
	.align	4


	//----- nvinfo : EIATTR_CUDA_API_VERSION
	.align		4
        /*0000*/ 	.byte	0x04, 0x37
        /*0002*/ 	.short	(.L_7 - .L_6)
.L_6:
        /*0004*/ 	.word	0x00000082


	//----- nvinfo : EIATTR_KPARAM_INFO
	.align		4
.L_7:
        /*0008*/ 	.byte	0x04, 0x17
        /*000a*/ 	.short	(.L_9 - .L_8)
.L_8:
        /*000c*/ 	.word	0x00000000
        /*0010*/ 	.short	0x0003
        /*0012*/ 	.short	0x0018
        /*0014*/ 	.byte	0x00, 0xf0, 0x11, 0x00


	//----- nvinfo : EIATTR_KPARAM_INFO
	.align		4
.L_9:
        /*0018*/ 	.byte	0x04, 0x17
        /*001a*/ 	.short	(.L_11 - .L_10)
.L_10:
        /*001c*/ 	.word	0x00000000
        /*0020*/ 	.short	0x0002
        /*0022*/ 	.short	0x0010
        /*0024*/ 	.byte	0x00, 0xf5, 0x21, 0x00


	//----- nvinfo : EIATTR_KPARAM_INFO
	.align		4
.L_11:
        /*0028*/ 	.byte	0x04, 0x17
        /*002a*/ 	.short	(.L_13 - .L_12)
.L_12:
        /*002c*/ 	.word	0x00000000
        /*0030*/ 	.short	0x0001
        /*0032*/ 	.short	0x0008
        /*0034*/ 	.byte	0x00, 0xf5, 0x21, 0x00


	//----- nvinfo : EIATTR_KPARAM_INFO
	.align		4
.L_13:
        /*0038*/ 	.byte	0x04, 0x17
        /*003a*/ 	.short	(.L_15 - .L_14)
.L_14:
        /*003c*/ 	.word	0x00000000
        /*0040*/ 	.short	0x0000
        /*0042*/ 	.short	0x0000
        /*0044*/ 	.byte	0x00, 0xf5, 0x21, 0x00


	//----- nvinfo : EIATTR_SPARSE_MMA_MASK
	.align		4
.L_15:
        /*0048*/ 	.byte	0x03, 0x50
        /*004a*/ 	.short	0x0000


	//----- nvinfo : EIATTR_MAXREG_COUNT
	.align		4
        /*004c*/ 	.byte	0x03, 0x1b
        /*004e*/ 	.short	0x00ff


	//----- nvinfo : EIATTR_MERCURY_ISA_VERSION
	.align		4
        /*0050*/ 	.byte	0x03, 0x5f
        /*0052*/ 	.short	0x0101


	//----- nvinfo : EIATTR_VRC_CTA_INIT_COUNT
	.align		4
        /*0054*/ 	.byte	0x02, 0x4a
	.zero		1
	.zero		1


	//----- nvinfo : EIATTR_EXIT_INSTR_OFFSETS
	.align		4
        /*0058*/ 	.byte	0x04, 0x1c
        /*005a*/ 	.short	(.L_17 - .L_16)


	//   ....[0]....
.L_16:
        /*005c*/ 	.word	0x00000070


	//   ....[1]....
        /*0060*/ 	.word	0x00000150


	//----- nvinfo : EIATTR_CBANK_PARAM_SIZE
	.align		4
.L_17:
        /*0064*/ 	.byte	0x03, 0x19
        /*0066*/ 	.short	0x001c


	//----- nvinfo : EIATTR_PARAM_CBANK
	.align		4
        /*0068*/ 	.byte	0x04, 0x0a
        /*006a*/ 	.short	(.L_19 - .L_18)
	.align		4
.L_18:
        /*006c*/ 	.word	index@(.nv.constant0._Z10Greater222PfS_Pbi)
        /*0070*/ 	.short	0x0380
        /*0072*/ 	.short	0x001c


	//----- nvinfo : EIATTR_SW_WAR
	.align		4
.L_19:
        /*0074*/ 	.byte	0x04, 0x36
        /*0076*/ 	.short	(.L_21 - .L_20)
.L_20:
        /*0078*/ 	.word	0x00000008
.L_21:


//--------------------- .nv.callgraph             --------------------------
	.section	.nv.callgraph,"",@"SHT_CUDA_CALLGRAPH"
	.align	4
	.sectionentsize	8
	.align		4
        /*0000*/ 	.word	0x00000000
	.align		4
        /*0004*/ 	.word	0xffffffff
	.align		4
        /*0008*/ 	.word	0x00000000
	.align		4
        /*000c*/ 	.word	0xfffffffe
	.align		4
        /*0010*/ 	.word	0x00000000
	.align		4
        /*0014*/ 	.word	0xfffffffd
	.align		4
        /*0018*/ 	.word	0x00000000
	.align		4
        /*001c*/ 	.word	0xfffffffc


//--------------------- .text._Z10Greater222PfS_Pbi --------------------------
	.section	.text._Z10Greater222PfS_Pbi,"ax",@progbits
	.align	128
        .global         _Z10Greater222PfS_Pbi
        .type           _Z10Greater222PfS_Pbi,@function
        .size           _Z10Greater222PfS_Pbi,(.L_x_1 - _Z10Greater222PfS_Pbi)
        .other          _Z10Greater222PfS_Pbi,@"STO_CUDA_ENTRY STV_DEFAULT"
_Z10Greater222PfS_Pbi:
.text._Z10Greater222PfS_Pbi:
[----:B------:R-:W-:Y:S01]  /*0000*/  LDC R1, c[0x0][0x37c] ;  /* 0x0000df00ff017b82 */ /* 0x000fe20000000800 */
[----:B------:R-:W0:Y:S01]  /*0010*/  S2R R7, SR_CTAID.X ;  /* 0x0000000000077919 */ /* 0x000e220000002500 */
[----:B------:R-:W0:Y:S01]  /*0020*/  LDCU UR4, c[0x0][0x360] ;  /* 0x00006c00ff0477ac */ /* 0x000e220008000800 */
[----:B------:R-:W0:Y:S01]  /*0030*/  S2R R0, SR_TID.X ;  /* 0x0000000000007919 */ /* 0x000e220000002100 */
[----:B------:R-:W1:Y:S01]  /*0040*/  LDCU UR5, c[0x0][0x398] ;  /* 0x00007300ff0577ac */ /* 0x000e620008000800 */
[----:B0-----:R-:W-:-:S05]  /*0050*/  IMAD R7, R7, UR4, R0 ;  /* 0x0000000407077c24 */ /* 0x001fca000f8e0200 */
[----:B-1----:R-:W-:-:S13]  /*0060*/  ISETP.GE.AND P0, PT, R7, UR5, PT ;  /* 0x0000000507007c0c */ /* 0x002fda000bf06270 */
[----:B------:R-:W-:Y:S05]  /*0070*/  @P0 EXIT ;  /* 0x000000000000094d */ /* 0x000fea0003800000 */
[----:B------:R-:W0:Y:S01]  /*0080*/  LDC.64 R2, c[0x0][0x380] ;  /* 0x0000e000ff027b82 */ /* 0x000e220000000a00 */
[----:B------:R-:W1:Y:S01]  /*0090*/  LDCU.64 UR4, c[0x0][0x358] ;  /* 0x00006b00ff0477ac */ /* 0x000e620008000a00 */
[----:B------:R-:W2:Y:S06]  /*00a0*/  LDCU.64 UR6, c[0x0][0x390] ;  /* 0x00007200ff0677ac */ /* 0x000eac0008000a00 */
[----:B------:R-:W3:Y:S01]  /*00b0*/  LDC.64 R4, c[0x0][0x388] ;  /* 0x0000e200ff047b82 */ /* 0x000ee20000000a00 */
[----:B0-----:R-:W-:-:S06]  /*00c0*/  IMAD.WIDE R2, R7, 0x4, R2 ;  /* 0x0000000407027825 */ /* 0x001fcc00078e0202 */
[----:B-1----:R-:W4:Y:S01]  /*00d0*/  LDG.E R2, desc[UR4][R2.64] ;  /* 0x0000000402027981 */ /* 0x002f22000c1e1900 */
[----:B---3--:R-:W-:-:S06]  /*00e0*/  IMAD.WIDE R4, R7, 0x4, R4 ;  /* 0x0000000407047825 */ /* 0x008fcc00078e0204 */
[----:B------:R-:W4:Y:S01]  /*00f0*/  LDG.E R5, desc[UR4][R4.64] ;  /* 0x0000000404057981 */ /* 0x000f22000c1e1900 */
[----:B--2---:R-:W-:-:S04]  /*0100*/  IADD3 R6, P1, PT, R7, UR6, RZ ;  /* 0x0000000607067c10 */ /* 0x004fc8000ff3e0ff */
[----:B------:R-:W-:Y:S02]  /*0110*/  LEA.HI.X.SX32 R7, R7, UR7, 0x1, P1 ;  /* 0x0000000707077c11 */ /* 0x000fe400088f0eff */
[----:B----4-:R-:W-:-:S04]  /*0120*/  FSETP.GT.AND P0, PT, R2, R5, PT ;  /* 0x000000050200720b */ /* 0x010fc80003f04000 */
[----:B------:R-:W-:-:S05]  /*0130*/  SEL R9, RZ, 0x1, !P0 ;  /* 0x00000001ff097807 */ /* 0x000fca0004000000 */
[----:B------:R-:W-:Y:S01]  /*0140*/  STG.E.U8 desc[UR4][R6.64], R9 ;  /* 0x0000000906007986 */ /* 0x000fe2000c101104 */
[----:B------:R-:W-:Y:S05]  /*0150*/  EXIT ;  /* 0x000000000000794d */ /* 0x000fea0003800000 */
.L_x_0:
[----:B------:R-:W-:-:S00]  /*0160*/  BRA `(.L_x_0) ;  /* 0xfffffffc00fc7947 */ /* 0x000fc0000383ffff */
[----:B------:R-:W-:-:S00]  /*0170*/  NOP ;  /* 0x0000000000007918 */ /* 0x000fc00000000000 */
        /* <DEDUP_REMOVED lines=8> */
.L_x_1:


//--------------------- .nv.shared.reserved.0     --------------------------
	.section	.nv.shared.reserved.0,"aw",@nobits
	.weak		__nv_reservedSMEM_offset_0_alias
	.size		__nv_reservedSMEM_offset_0_alias, 0, 64
	.other		__nv_reservedSMEM_offset_0_alias,@"STO_CUDA_RESERVED_SHARED STV_DEFAULT"
__nv_reservedSMEM_offset_0_alias:
	.zero		0
	.zero		64


//--------------------- .nv.constant0._Z10Greater222PfS_Pbi --------------------------
	.section	.nv.constant0._Z10Greater222PfS_Pbi,"a",@progbits
	.sectionflags	@""
	.align	4
.nv.constant0._Z10Greater222PfS_Pbi:
	.zero		924


//--------------------- SYMBOLS --------------------------

	.type		.nv.reservedSmem.offset0,@object
	.size		.nv.reservedSmem.offset0,0x4
